	.headerflags	@"EF_CUDA_TEXMODE_UNIFIED EF_CUDA_64BIT_ADDRESS EF_CUDA_ACCELERATORS EF_CUDA_SM90 EF_CUDA_VIRTUAL_SM(EF_CUDA_SM90)"
	.elftype	@"ET_EXEC"


//--------------------- .nv.info                  --------------------------
	.section	.nv.info,"",@"SHT_CUDA_INFO"
	.align	4


	//----- nvinfo : EIATTR_REGCOUNT
	.align		4
        /*0000*/ 	.byte	0x04, 0x2f
        /*0002*/ 	.short	(.L_3 - .L_2)
	.align		4
.L_2:
        /*0004*/ 	.word	index@(triton_per_fused_add_clamp_div_index_put_lift_fresh_mean_mul_pow_rsub_sqrt_sub_sum_0)
        /*0008*/ 	.word	0x00000012


	//----- nvinfo : EIATTR_MIN_STACK_SIZE
	.align		4
.L_3:
        /*000c*/ 	.byte	0x04, 0x12
        /*000e*/ 	.short	(.L_5 - .L_4)
	.align		4
.L_4:
        /*0010*/ 	.word	index@(triton_per_fused_add_clamp_div_index_put_lift_fresh_mean_mul_pow_rsub_sqrt_sub_sum_0)
        /*0014*/ 	.word	0x00000000


	//----- nvinfo : EIATTR_FRAME_SIZE
	.align		4
.L_5:
        /*0018*/ 	.byte	0x04, 0x11
        /*001a*/ 	.short	(.L_7 - .L_6)
	.align		4
.L_6:
        /*001c*/ 	.word	index@(triton_per_fused_add_clamp_div_index_put_lift_fresh_mean_mul_pow_rsub_sqrt_sub_sum_0)
        /*0020*/ 	.word	0x00000000


	//----- nvinfo : EIATTR_MIN_STACK_SIZE
	.align		4
.L_7:
        /*0024*/ 	.byte	0x04, 0x12
        /*0026*/ 	.short	(.L_9 - .L_8)
	.align		4
.L_8:
        /*0028*/ 	.word	index@(triton_per_fused_add_clamp_div_index_put_lift_fresh_mean_mul_pow_rsub_sqrt_sub_sum_0)
        /*002c*/ 	.word	0x00000000
.L_9:


//--------------------- .nv.info.triton_per_fused_add_clamp_div_index_put_lift_fresh_mean_mul_pow_rsub_sqrt_sub_sum_0 --------------------------
	.section	.nv.info.triton_per_fused_add_clamp_div_index_put_lift_fresh_mean_mul_pow_rsub_sqrt_sub_sum_0,"",@"SHT_CUDA_INFO"
	.sectionflags	@""
	.align	4


	//----- nvinfo : EIATTR_CUDA_API_VERSION
	.align		4
        /*0000*/ 	.byte	0x04, 0x37
        /*0002*/ 	.short	(.L_11 - .L_10)
.L_10:
        /*0004*/ 	.word	0x0000007c


	//----- nvinfo : EIATTR_KPARAM_INFO
	.align		4
.L_11:
        /*0008*/ 	.byte	0x04, 0x17
        /*000a*/ 	.short	(.L_13 - .L_12)
.L_12:
        /*000c*/ 	.word	0x00000000
        /*0010*/ 	.short	0x0004
        /*0012*/ 	.short	0x001c
        /*0014*/ 	.byte	0x00, 0xf0, 0x11, 0x00


	//----- nvinfo : EIATTR_KPARAM_INFO
	.align		4
.L_13:
        /*0018*/ 	.byte	0x04, 0x17
        /*001a*/ 	.short	(.L_15 - .L_14)
.L_14:
        /*001c*/ 	.word	0x00000000
        /*0020*/ 	.short	0x0003
        /*0022*/ 	.short	0x0018
        /*0024*/ 	.byte	0x00, 0xf0, 0x11, 0x00


	//----- nvinfo : EIATTR_KPARAM_INFO
	.align		4
.L_15:
        /*0028*/ 	.byte	0x04, 0x17
        /*002a*/ 	.short	(.L_17 - .L_16)
.L_16:
        /*002c*/ 	.word	0x00000000
        /*0030*/ 	.short	0x0002
        /*0032*/ 	.short	0x0010
        /*0034*/ 	.byte	0x00, 0xf4, 0x21, 0x00


	//----- nvinfo : EIATTR_KPARAM_INFO
	.align		4
.L_17:
        /*0038*/ 	.byte	0x04, 0x17
        /*003a*/ 	.short	(.L_19 - .L_18)
.L_18:
        /*003c*/ 	.word	0x00000000
        /*0040*/ 	.short	0x0001
        /*0042*/ 	.short	0x0008
        /*0044*/ 	.byte	0x00, 0xf4, 0x21, 0x00


	//----- nvinfo : EIATTR_KPARAM_INFO
	.align		4
.L_19:
        /*0048*/ 	.byte	0x04, 0x17
        /*004a*/ 	.short	(.L_21 - .L_20)
.L_20:
        /*004c*/ 	.word	0x00000000
        /*0050*/ 	.short	0x0000
        /*0052*/ 	.short	0x0000
        /*0054*/ 	.byte	0x00, 0xf4, 0x21, 0x00


	//----- nvinfo : EIATTR_SPARSE_MMA_MASK
	.align		4
.L_21:
        /*0058*/ 	.byte	0x03, 0x50
        /*005a*/ 	.short	0x0000


	//----- nvinfo : EIATTR_MAXREG_COUNT
	.align		4
        /*005c*/ 	.byte	0x03, 0x1b
        /*005e*/ 	.short	0x00ff


	//----- nvinfo : EIATTR_COOP_GROUP_MASK_REGIDS
	.align		4
        /*0060*/ 	.byte	0x04, 0x29
        /*0062*/ 	.short	(.L_23 - .L_22)


	//   ....[0]....
.L_22:
        /*0064*/ 	.word	0xffffffff


	//   ....[1]....
        /*0068*/ 	.word	0xffffffff


	//   ....[2]....
        /*006c*/ 	.word	0xffffffff


	//   ....[3]....
        /*0070*/ 	.word	0xffffffff


	//   ....[4]....
        /*0074*/ 	.word	0xffffffff


	//   ....[5]....
        /*0078*/ 	.word	0xffffffff


	//   ....[6]....
        /*007c*/ 	.word	0xffffffff


	//   ....[7]....
        /*0080*/ 	.word	0xffffffff


	//   ....[8]....
        /*0084*/ 	.word	0xffffffff


	//   ....[9]....
        /*0088*/ 	.word	0xffffffff


	//   ....[10]....
        /*008c*/ 	.word	0xffffffff


	//   ....[11]....
        /*0090*/ 	.word	0xffffffff


	//   ....[12]....
        /*0094*/ 	.word	0xffffffff


	//   ....[13]....
        /*0098*/ 	.word	0xffffffff


	//   ....[14]....
        /*009c*/ 	.word	0xffffffff


	//   ....[15]....
        /*00a0*/ 	.word	0xffffffff


	//   ....[16]....
        /*00a4*/ 	.word	0xffffffff


	//   ....[17]....
        /*00a8*/ 	.word	0xffffffff


	//   ....[18]....
        /*00ac*/ 	.word	0xffffffff


	//   ....[19]....
        /*00b0*/ 	.word	0xffffffff


	//----- nvinfo : EIATTR_COOP_GROUP_INSTR_OFFSETS
	.align		4
.L_23:
        /*00b4*/ 	.byte	0x04, 0x28
        /*00b6*/ 	.short	(.L_25 - .L_24)


	//   ....[0]....
.L_24:
        /*00b8*/ 	.word	0x000002a0


	//   ....[1]....
        /*00bc*/ 	.word	0x000002b0


	//   ....[2]....
        /*00c0*/ 	.word	0x000002e0


	//   ....[3]....
        /*00c4*/ 	.word	0x000002f0


	//   ....[4]....
        /*00c8*/ 	.word	0x00000320


	//   ....[5]....
        /*00cc*/ 	.word	0x00000330


	//   ....[6]....
        /*00d0*/ 	.word	0x00000360


	//   ....[7]....
        /*00d4*/ 	.word	0x00000370


	//   ....[8]....
        /*00d8*/ 	.word	0x00000400


	//   ....[9]....
        /*00dc*/ 	.word	0x00000410


	//   ....[10]....
        /*00e0*/ 	.word	0x00000440


	//   ....[11]....
        /*00e4*/ 	.word	0x00000450


	//   ....[12]....
        /*00e8*/ 	.word	0x00000480


	//   ....[13]....
        /*00ec*/ 	.word	0x000004b0


	//   ....[14]....
        /*00f0*/ 	.word	0x000004c0


	//   ....[15]....
        /*00f4*/ 	.word	0x000004e0


	//   ....[16]....
        /*00f8*/ 	.word	0x00000510


	//   ....[17]....
        /*00fc*/ 	.word	0x00000520


	//   ....[18]....
        /*0100*/ 	.word	0x00000540


	//   ....[19]....
        /*0104*/ 	.word	0x000005a0


	//----- nvinfo : EIATTR_EXIT_INSTR_OFFSETS
	.align		4
.L_25:
        /*0108*/ 	.byte	0x04, 0x1c
        /*010a*/ 	.short	(.L_27 - .L_26)


	//   ....[0]....
.L_26:
        /*010c*/ 	.word	0x00000710


	//   ....[1]....
        /*0110*/ 	.word	0x00000730


	//----- nvinfo : EIATTR_REQNTID
	.align		4
.L_27:
        /*0114*/ 	.byte	0x04, 0x10
        /*0116*/ 	.short	(.L_29 - .L_28)
.L_28:
        /*0118*/ 	.word	0x00000040
        /*011c*/ 	.word	0x00000001
        /*0120*/ 	.word	0x00000001


	//----- nvinfo : EIATTR_CBANK_PARAM_SIZE
	.align		4
.L_29:
        /*0124*/ 	.byte	0x03, 0x19
        /*0126*/ 	.short	0x0020


	//----- nvinfo : EIATTR_PARAM_CBANK
	.align		4
        /*0128*/ 	.byte	0x04, 0x0a
        /*012a*/ 	.short	(.L_31 - .L_30)
	.align		4
.L_30:
        /*012c*/ 	.word	index@(.nv.constant0.triton_per_fused_add_clamp_div_index_put_lift_fresh_mean_mul_pow_rsub_sqrt_sub_sum_0)
        /*0130*/ 	.short	0x0210
        /*0132*/ 	.short	0x0020


	//----- nvinfo : EIATTR_SW_WAR
	.align		4
.L_31:
        /*0134*/ 	.byte	0x04, 0x36
        /*0136*/ 	.short	(.L_33 - .L_32)
.L_32:
        /*0138*/ 	.word	0x00000008
.L_33:


//--------------------- .nv.callgraph             --------------------------
	.section	.nv.callgraph,"",@"SHT_CUDA_CALLGRAPH"
	.align	4
	.sectionentsize	8
	.align		4
        /*0000*/ 	.word	0x00000000
	.align		4
        /*0004*/ 	.word	0xffffffff
	.align		4
        /*0008*/ 	.word	0x00000000
	.align		4
        /*000c*/ 	.word	0xfffffffe
	.align		4
        /*0010*/ 	.word	0x00000000
	.align		4
        /*0014*/ 	.word	0xfffffffd
	.align		4
        /*0018*/ 	.word	0x00000000
	.align		4
        /*001c*/ 	.word	0xfffffffc


//--------------------- .nv.constant4             --------------------------
	.section	.nv.constant4,"a",@progbits
	.align	8
	.align		8
.nv.constant4:
        /*0000*/ 	.dword	_$_str
	.align		8
        /*0008*/ 	.dword	_$_str_$_2


//--------------------- .text.triton_per_fused_add_clamp_div_index_put_lift_fresh_mean_mul_pow_rsub_sqrt_sub_sum_0 --------------------------
	.section	.text.triton_per_fused_add_clamp_div_index_put_lift_fresh_mean_mul_pow_rsub_sqrt_sub_sum_0,"ax",@progbits
	.sectionflags	@"SHF_BARRIERS=1"
	.align	128
        .global         triton_per_fused_add_clamp_div_index_put_lift_fresh_mean_mul_pow_rsub_sqrt_sub_sum_0
        .type           triton_per_fused_add_clamp_div_index_put_lift_fresh_mean_mul_pow_rsub_sqrt_sub_sum_0,@function
        .size           triton_per_fused_add_clamp_div_index_put_lift_fresh_mean_mul_pow_rsub_sqrt_sub_sum_0,(.L_x_1 - triton_per_fused_add_clamp_div_index_put_lift_fresh_mean_mul_pow_rsub_sqrt_sub_sum_0)
        .other          triton_per_fused_add_clamp_div_index_put_lift_fresh_mean_mul_pow_rsub_sqrt_sub_sum_0,@"STO_CUDA_ENTRY STV_DEFAULT"
triton_per_fused_add_clamp_div_index_put_lift_fresh_mean_mul_pow_rsub_sqrt_sub_sum_0:
.text.triton_per_fused_add_clamp_div_index_put_lift_fresh_mean_mul_pow_rsub_sqrt_sub_sum_0:
[----:B------:R-:W0:Y:S02]  /*0000*/  LDC R1, c[0x0][0x28] ;  /* 0x00000a00ff017b82 */ /* 0x000e240000000800 */
[----:B------:R-:W1:Y:S01]  /*0010*/  S2R R14, SR_TID.X ;  /* 0x00000000000e7919 */ /* 0x000e620000002100 */
[----:B------:R-:W2:Y:S01]  /*0020*/  LDC.64 R2, c[0x0][0x218] ;  /* 0x00008600ff027b82 */ /* 0x000ea20000000a00 */
[----:B------:R-:W-:Y:S01]  /*0030*/  CS2R R10, SRZ ;  /* 0x00000000000a7805 */ /* 0x000fe2000001ff00 */
[----:B------:R-:W-:Y:S01]  /*0040*/  ULDC.64 UR4, c[0x0][0x208] ;  /* 0x0000820000047ab9 */ /* 0x000fe20000000a00 */
[----:B------:R-:W3:Y:S01]  /*0050*/  S2R R0, SR_CTAID.X ;  /* 0x0000000000007919 */ /* 0x000ee20000002500 */
[----:B------:R-:W-:-:S04]  /*0060*/  CS2R R8, SRZ ;  /* 0x0000000000087805 */ /* 0x000fc8000001ff00 */
[----:B------:R-:W4:Y:S01]  /*0070*/  LDC.64 R4, c[0x0][0x220] ;  /* 0x00008800ff047b82 */ /* 0x000f220000000a00 */
[----:B------:R-:W-:Y:S02]  /*0080*/  CS2R R12, SRZ ;  /* 0x00000000000c7805 */ /* 0x000fe4000001ff00 */
[----:B-1----:R-:W-:Y:S02]  /*0090*/  LOP3.LUT R7, R14, 0xf, RZ, 0xc0, !PT ;  /* 0x0000000f0e077812 */ /* 0x002fe400078ec0ff */
[C---:B---3--:R-:W-:Y:S02]  /*00a0*/  ISETP.GE.AND P0, PT, R0.reuse, 0x4, PT ;  /* 0x000000040000780c */ /* 0x048fe40003f06270 */
[----:B------:R-:W-:-:S05]  /*00b0*/  LEA R7, R0, R7, 0x6 ;  /* 0x0000000700077211 */ /* 0x000fca00078e30ff */
[----:B--2---:R-:W-:-:S04]  /*00c0*/  IMAD.WIDE R2, R7, 0x4, R2 ;  /* 0x0000000407027825 */ /* 0x004fc800078e0202 */
[----:B----4-:R-:W-:Y:S01]  /*00d0*/  IMAD.WIDE R4, R7, 0x4, R4 ;  /* 0x0000000407047825 */ /* 0x010fe200078e0204 */
[----:B------:R-:W-:Y:S01]  /*00e0*/  CS2R R6, SRZ ;  /* 0x0000000000067805 */ /* 0x000fe2000001ff00 */
[----:B------:R-:W2:Y:S04]  /*00f0*/  @!P0 LDG.E R8, desc[UR4][R2.64+0x80] ;  /* 0x0000800402088981 */ /* 0x000ea8000c1e1900 */
[----:B------:R-:W3:Y:S04]  /*0100*/  @!P0 LDG.E R10, desc[UR4][R4.64] ;  /* 0x00000004040a8981 */ /* 0x000ee8000c1e1900 */
[----:B------:R-:W4:Y:S04]  /*0110*/  @!P0 LDG.E R6, desc[UR4][R2.64] ;  /* 0x0000000402068981 */ /* 0x000f28000c1e1900 */
[----:B------:R-:W5:Y:S04]  /*0120*/  @!P0 LDG.E R7, desc[UR4][R2.64+0x40] ;  /* 0x0000400402078981 */ /* 0x000f68000c1e1900 */
[----:B------:R-:W2:Y:S04]  /*0130*/  @!P0 LDG.E R11, desc[UR4][R4.64+0x40] ;  /* 0x00004004040b8981 */ /* 0x000ea8000c1e1900 */
[----:B------:R-:W2:Y:S04]  /*0140*/  @!P0 LDG.E R12, desc[UR4][R4.64+0x80] ;  /* 0x00008004040c8981 */ /* 0x000ea8000c1e1900 */
[----:B------:R-:W2:Y:S04]  /*0150*/  @!P0 LDG.E R9, desc[UR4][R2.64+0xc0] ;  /* 0x0000c00402098981 */ /* 0x000ea8000c1e1900 */
[----:B------:R-:W2:Y:S01]  /*0160*/  @!P0 LDG.E R13, desc[UR4][R4.64+0xc0] ;  /* 0x0000c004040d8981 */ /* 0x000ea2000c1e1900 */
[----:B------:R-:W-:Y:S01]  /*0170*/  BAR.SYNC.DEFER_BLOCKING 0x0 ;  /* 0x0000000000007b1d */ /* 0x000fe20000010000 */
[----:B---3--:R-:W-:-:S02]  /*0180*/  SEL R10, R10, RZ, !P0 ;  /* 0x000000ff0a0a7207 */ /* 0x008fc40004000000 */
[----:B----4-:R-:W-:Y:S02]  /*0190*/  SEL R6, R6, RZ, !P0 ;  /* 0x000000ff06067207 */ /* 0x010fe40004000000 */
[----:B-----5:R-:W-:Y:S02]  /*01a0*/  SEL R7, R7, RZ, !P0 ;  /* 0x000000ff07077207 */ /* 0x020fe40004000000 */
[----:B--2---:R-:W-:-:S03]  /*01b0*/  SEL R15, R11, RZ, !P0 ;  /* 0x000000ff0b0f7207 */ /* 0x004fc60004000000 */
[----:B------:R-:W-:Y:S01]  /*01c0*/  FADD R6, R6, R7 ;  /* 0x0000000706067221 */ /* 0x000fe20000000000 */
[----:B------:R-:W-:Y:S02]  /*01d0*/  SEL R11, R8, RZ, !P0 ;  /* 0x000000ff080b7207 */ /* 0x000fe40004000000 */
[----:B------:R-:W-:Y:S01]  /*01e0*/  SEL R12, R12, RZ, !P0 ;  /* 0x000000ff0c0c7207 */ /* 0x000fe20004000000 */
[----:B------:R-:W-:Y:S02]  /*01f0*/  FADD R7, R10, R15 ;  /* 0x0000000f0a077221 */ /* 0x000fe40000000000 */
[----:B------:R-:W-:Y:S01]  /*0200*/  FADD R6, R11, R6 ;  /* 0x000000060b067221 */ /* 0x000fe20000000000 */
[----:B------:R-:W-:Y:S01]  /*0210*/  SEL R9, R9, RZ, !P0 ;  /* 0x000000ff09097207 */ /* 0x000fe20004000000 */
[----:B------:R-:W-:Y:S01]  /*0220*/  FADD R2, R12, R7 ;  /* 0x000000070c027221 */ /* 0x000fe20000000000 */
[----:B------:R-:W-:-:S03]  /*0230*/  SEL R13, R13, RZ, !P0 ;  /* 0x000000ff0d0d7207 */ /* 0x000fc60004000000 */
[----:B------:R-:W-:Y:S02]  /*0240*/  FADD R6, R9, R6 ;  /* 0x0000000609067221 */ /* 0x000fe40000000000 */
[----:B------:R-:W-:Y:S02]  /*0250*/  FADD R2, R13, R2 ;  /* 0x000000020d027221 */ /* 0x000fe40000000000 */
[----:B------:R-:W-:Y:S02]  /*0260*/  FMUL R6, R6, 0.25 ;  /* 0x3e80000006067820 */ /* 0x000fe40000400000 */
[----:B------:R-:W-:-:S03]  /*0270*/  FMUL R8, R2, 0.25 ;  /* 0x3e80000002087820 */ /* 0x000fc60000400000 */
[----:B------:R-:W-:Y:S02]  /*0280*/  FSEL R2, R6, RZ, !P0 ;  /* 0x000000ff06027208 */ /* 0x000fe40004000000 */
[----:B------:R-:W-:-:S03]  /*0290*/  FSEL R7, R8, RZ, !P0 ;  /* 0x000000ff08077208 */ /* 0x000fc60004000000 */
[----:B------:R-:W1:Y:S04]  /*02a0*/  SHFL.BFLY PT, R3, R2, 0x8, 0x1f ;  /* 0x0d001f0002037f89 */ /* 0x000e6800000e0000 */
[----:B------:R-:W2:Y:S01]  /*02b0*/  SHFL.BFLY PT, R4, R7, 0x8, 0x1f ;  /* 0x0d001f0007047f89 */ /* 0x000ea200000e0000 */
[----:B-1----:R-:W-:Y:S01]  /*02c0*/  FADD R3, R2, R3 ;  /* 0x0000000302037221 */ /* 0x002fe20000000000 */
[----:B--2---:R-:W-:-:S04]  /*02d0*/  FADD R9, R7, R4 ;  /* 0x0000000407097221 */ /* 0x004fc80000000000 */
        /* <DEDUP_REMOVED lines=11> */
[----:B--2---:R-:W-:-:S03]  /*0390*/  FADD R3, R11, R12 ;  /* 0x0000000c0b037221 */ /* 0x004fc60000000000 */
[----:B------:R-:W-:Y:S01]  /*03a0*/  FFMA R7, R7, -0.0625, R6 ;  /* 0xbd80000007077823 */ /* 0x000fe20000000006 */
[----:B------:R-:W-:-:S03]  /*03b0*/  FFMA R8, R3, -0.0625, R8 ;  /* 0xbd80000003087823 */ /* 0x000fc60000000008 */
[----:B------:R-:W-:Y:S01]  /*03c0*/  FMUL R2, R7, R7 ;  /* 0x0000000707027220 */ /* 0x000fe20000400000 */
[----:B------:R-:W-:-:S04]  /*03d0*/  FMUL R4, R8, R8 ;  /* 0x0000000808047220 */ /* 0x000fc80000400000 */
        /* <DEDUP_REMOVED lines=8> */
[----:B------:R-:W-:-:S05]  /*0460*/  FMUL R7, R7, R8 ;  /* 0x0000000807077220 */ /* 0x000fca0000400000 */
[----:B------:R-:W-:-:S05]  /*0470*/  FSEL R7, R7, RZ, !P0 ;  /* 0x000000ff07077208 */ /* 0x000fca0004000000 */
[----:B------:R-:W3:Y:S01]  /*0480*/  SHFL.BFLY PT, R2, R7, 0x8, 0x1f ;  /* 0x0d001f0007027f89 */ /* 0x000ee200000e0000 */
[----:B-1----:R-:W-:Y:S01]  /*0490*/  FADD R5, R4, R5 ;  /* 0x0000000504057221 */ /* 0x002fe20000000000 */
[----:B--2---:R-:W-:-:S04]  /*04a0*/  FADD R11, R10, R11 ;  /* 0x0000000b0a0b7221 */ /* 0x004fc80000000000 */
[----:B------:R-:W1:Y:S04]  /*04b0*/  SHFL.BFLY PT, R6, R5, 0x2, 0x1f ;  /* 0x0c401f0005067f89 */ /* 0x000e6800000e0000 */
[----:B------:R-:W2:Y:S01]  /*04c0*/  SHFL.BFLY PT, R8, R11, 0x2, 0x1f ;  /* 0x0c401f000b087f89 */ /* 0x000ea200000e0000 */
[----:B---3--:R-:W-:-:S05]  /*04d0*/  FADD R2, R7, R2 ;  /* 0x0000000207027221 */ /* 0x008fca0000000000 */
        /* <DEDUP_REMOVED lines=9> */
[----:B------:R-:W-:-:S06]  /*0570*/  FFMA R7, R9, R10, 9.9999999747524270788e-07 ;  /* 0x358637bd09077423 */ /* 0x000fcc000000000a */
[----:B------:R-:W1:Y:S01]  /*0580*/  MUFU.SQRT R7, R7 ;  /* 0x0000000700077308 */ /* 0x000e620000002000 */
[----:B---3--:R-:W-:-:S05]  /*0590*/  FADD R4, R3, R4 ;  /* 0x0000000403047221 */ /* 0x008fca0000000000 */
[----:B------:R-:W2:Y:S01]  /*05a0*/  SHFL.BFLY PT, R5, R4, 0x1, 0x1f ;  /* 0x0c201f0004057f89 */ /* 0x000ea200000e0000 */
[----:B-1----:R-:W-:-:S05]  /*05b0*/  FADD R11, R7, 9.9999999747524270788e-07 ;  /* 0x358637bd070b7421 */ /* 0x002fca0000000000 */
[----:B------:R-:W-:-:S13]  /*05c0*/  FSETP.GT.AND P0, PT, R11, 8.50705917302346158658e+37, PT ;  /* 0x7e8000000b00780b */ /* 0x000fda0003f04000 */
[----:B------:R-:W-:-:S04]  /*05d0*/  @P0 FMUL R11, R11, 0.25 ;  /* 0x3e8000000b0b0820 */ /* 0x000fc80000400000 */
[----:B------:R-:W1:Y:S01]  /*05e0*/  MUFU.RCP R2, R11 ;  /* 0x0000000b00027308 */ /* 0x000e620000001000 */
[----:B--2---:R-:W-:-:S04]  /*05f0*/  FADD R5, R4, R5 ;  /* 0x0000000504057221 */ /* 0x004fc80000000000 */
[----:B------:R-:W-:Y:S01]  /*0600*/  @P0 FMUL R5, R5, 0.25 ;  /* 0x3e80000005050820 */ /* 0x000fe20000400000 */
[----:B------:R-:W-:Y:S02]  /*0610*/  FSETP.GEU.AND P1, PT, R10, 0.0099999997764825820923, PT ;  /* 0x3c23d70a0a00780b */ /* 0x000fe40003f2e000 */
[----:B------:R-:W-:Y:S01]  /*0620*/  FSETP.GEU.AND P0, PT, R9, 0.0099999997764825820923, PT ;  /* 0x3c23d70a0900780b */ /* 0x000fe20003f0e000 */
[----:B-1----:R-:W-:-:S05]  /*0630*/  FMUL R2, R2, R5 ;  /* 0x0000000502027220 */ /* 0x002fca0000400000 */
[----:B------:R-:W-:-:S04]  /*0640*/  FSEL R2, R2, 1, P1 ;  /* 0x3f80000002027808 */ /* 0x000fc80000800000 */
[----:B------:R-:W-:Y:S02]  /*0650*/  FSEL R5, R2, 1, P0 ;  /* 0x3f80000002057808 */ /* 0x000fe40000000000 */
[----:B------:R-:W1:Y:S02]  /*0660*/  LDC.64 R2, c[0x0][0x210] ;  /* 0x00008400ff027b82 */ /* 0x000e640000000a00 */
[C---:B------:R-:W-:Y:S02]  /*0670*/  FSETP.GT.AND P0, PT, R5.reuse, -1, PT ;  /* 0xbf8000000500780b */ /* 0x040fe40003f04000 */
[----:B------:R-:W-:-:S11]  /*0680*/  FSETP.NAN.AND P1, PT, R5, R5, PT ;  /* 0x000000050500720b */ /* 0x000fd60003f28000 */
[----:B------:R-:W-:Y:S02]  /*0690*/  @!P0 FSEL R5, R5, -1, P1 ;  /* 0xbf80000005058808 */ /* 0x000fe40000800000 */
[----:B------:R-:W-:Y:S02]  /*06a0*/  LOP3.LUT P0, RZ, R14, 0x3f, RZ, 0xc0, !PT ;  /* 0x0000003f0eff7812 */ /* 0x000fe4000780c0ff */
[C---:B------:R-:W-:Y:S02]  /*06b0*/  FSETP.GEU.AND P1, PT, R5.reuse, 1, PT ;  /* 0x3f8000000500780b */ /* 0x040fe40003f2e000 */
[C---:B------:R-:W-:Y:S01]  /*06c0*/  ISETP.LT.AND P0, PT, R0.reuse, 0x4, !P0 ;  /* 0x000000040000780c */ /* 0x040fe20004701270 */
[C---:B------:R-:W-:Y:S01]  /*06d0*/  FADD R7, -R5.reuse, 1 ;  /* 0x3f80000005077421 */ /* 0x040fe20000000100 */
[----:B------:R-:W-:Y:S01]  /*06e0*/  FSETP.NAN.AND P2, PT, R5, R5, PT ;  /* 0x000000050500720b */ /* 0x000fe20003f48000 */
[----:B-1----:R-:W-:-:S08]  /*06f0*/  IMAD.WIDE R2, R0, 0x4, R2 ;  /* 0x0000000400027825 */ /* 0x002fd000078e0202 */
[----:B------:R-:W-:Y:S02]  /*0700*/  @P1 SEL R7, R7, RZ, P2 ;  /* 0x000000ff07071207 */ /* 0x000fe40001000000 */
[----:B------:R-:W-:Y:S05]  /*0710*/  @!P0 EXIT ;  /* 0x000000000000894d */ /* 0x000fea0003800000 */
[----:B------:R-:W-:Y:S01]  /*0720*/  STG.E desc[UR4][R2.64], R7 ;  /* 0x0000000702007986 */ /* 0x000fe2000c101904 */
[----:B------:R-:W-:Y:S05]  /*0730*/  EXIT ;  /* 0x000000000000794d */ /* 0x000fea0003800000 */
.L_x_0:
[----:B------:R-:W-:-:S00]  /*0740*/  BRA `(.L_x_0) ;  /* 0xfffffffc00fc7947 */ /* 0x000fc0000383ffff */
[----:B------:R-:W-:-:S00]  /*0750*/  NOP ;  /* 0x0000000000007918 */ /* 0x000fc00000000000 */
        /* <DEDUP_REMOVED lines=10> */
.L_x_1:


//--------------------- .nv.global.init           --------------------------
	.section	.nv.global.init,"aw",@progbits
.nv.global.init:
	.type		_$_str,@object
	.size		_$_str,(_$_str_$_2 - _$_str)
_$_str:
        /*0000*/ 	.byte	0x5f, 0x5f, 0x43, 0x55, 0x44, 0x41, 0x5f, 0x46, 0x54, 0x5a, 0x00
	.type		_$_str_$_2,@object
	.size		_$_str_$_2,(.L_1 - _$_str_$_2)
_$_str_$_2:
        /*000b*/ 	.byte	0x5f, 0x5f, 0x43, 0x55, 0x44, 0x41, 0x5f, 0x50, 0x52, 0x45, 0x43, 0x5f, 0x53, 0x51, 0x52, 0x54
        /*001b*/ 	.byte	0x00
.L_1:


//--------------------- .nv.constant0.triton_per_fused_add_clamp_div_index_put_lift_fresh_mean_mul_pow_rsub_sqrt_sub_sum_0 --------------------------
	.section	.nv.constant0.triton_per_fused_add_clamp_div_index_put_lift_fresh_mean_mul_pow_rsub_sqrt_sub_sum_0,"a",@progbits
	.sectionflags	@""
	.align	4
.nv.constant0.triton_per_fused_add_clamp_div_index_put_lift_fresh_mean_mul_pow_rsub_sqrt_sub_sum_0:
	.zero		560
